//
// Generated by NVIDIA NVVM Compiler
//
// Compiler Build ID: CL-36424714
// Cuda compilation tools, release 13.0, V13.0.88
// Based on NVVM 20.0.0
//

.version 9.0
.target sm_100
.address_size 64

	// .globl	_Z11kernel_testv

.visible .entry _Z11kernel_testv()
{


	ret;

}


// ===== COMPILED SASS (sm_100) =====

	.target	sm_100

	.elftype	@"ET_EXEC"


//--------------------- .note.nv.tkinfo           --------------------------
	.section	.note.nv.tkinfo,"",@"SHT_NOTE"
	.sectionflags	@"SHF_NOTE_NV_TKINFO"
	.tkinfo
        /*0018*/ 	.word	0x00000002
        /*0030*/ 	.string	""
        /*0030*/ 	.string	"ptxas"
        /*0030*/ 	.string	"Cuda compilation tools, release 13.0, V13.0.88"
        /*0030*/ 	.string	"Build cuda_13.0.r13.0/compiler.36424714_0"
        /*0030*/ 	.string	"-arch sm_100 -m 64 "



//--------------------- .note.nv.cuinfo           --------------------------
	.section	.note.nv.cuinfo,"",@"SHT_NOTE"
	.sectionflags	@"SHF_NOTE_NV_CUINFO"
        /*0018*/ 	.short	0x0002
        /*001a*/ 	.short	0x0064
        /*001c*/ 	.short	0x0082
	.zero		2


//--------------------- .nv.info                  --------------------------
	.section	.nv.info,"",@"SHT_CUDA_INFO"
	.align	4


	//----- nvinfo : EIATTR_REGCOUNT
	.align		4
        /*0000*/ 	.byte	0x04, 0x2f
        /*0002*/ 	.short	(.L_1 - .L_0)
	.align		4
.L_0:
        /*0004*/ 	.word	index@(_Z11kernel_testv)
        /*0008*/ 	.word	0x00000004


	//----- nvinfo : EIATTR_FRAME_SIZE
	.align		4
.L_1:
        /*000c*/ 	.byte	0x04, 0x11
        /*000e*/ 	.short	(.L_3 - .L_2)
	.align		4
.L_2:
        /*0010*/ 	.word	index@(_Z11kernel_testv)
        /*0014*/ 	.word	0x00000000


	//----- nvinfo : EIATTR_MIN_STACK_SIZE
	.align		4
.L_3:
        /*0018*/ 	.byte	0x04, 0x12
        /*001a*/ 	.short	(.L_5 - .L_4)
	.align		4
.L_4:
        /*001c*/ 	.word	index@(_Z11kernel_testv)
        /*0020*/ 	.word	0x00000000
.L_5:


//--------------------- .nv.compat                --------------------------
	.section	.nv.compat,"",@"SHT_CUDA_COMPAT_INFO"
	.align	4
        /*0000*/ 	.byte	0x02, 0x09, 0x00, 0x00, 0x02, 0x02, 0x01, 0x00, 0x02, 0x05, 0x05, 0x00, 0x03, 0x07, 0x01, 0x01
        /*0010*/ 	.byte	0x02, 0x03, 0x00, 0x00, 0x02, 0x06, 0x01, 0x00, 0x04, 0x0b, 0x08, 0x00, 0x09, 0x00, 0x00, 0x00
        /*0020*/ 	.byte	0x00, 0x00, 0x00, 0x00


//--------------------- .nv.info._Z11kernel_testv --------------------------
	.section	.nv.info._Z11kernel_testv,"",@"SHT_CUDA_INFO"
	.sectionflags	@""
	.align	4


	//----- nvinfo : EIATTR_CUDA_API_VERSION
	.align		4
        /*0000*/ 	.byte	0x04, 0x37
        /*0002*/ 	.short	(.L_7 - .L_6)
.L_6:
        /*0004*/ 	.word	0x00000082


	//----- nvinfo : EIATTR_SPARSE_MMA_MASK
	.align		4
.L_7:
        /*0008*/ 	.byte	0x03, 0x50
        /*000a*/ 	.short	0x0000


	//----- nvinfo : EIATTR_MAXREG_COUNT
	.align		4
        /*000c*/ 	.byte	0x03, 0x1b
        /*000e*/ 	.short	0x00ff


	//----- nvinfo : EIATTR_MERCURY_ISA_VERSION
	.align		4
        /*0010*/ 	.byte	0x03, 0x5f
        /*0012*/ 	.short	0x0101


	//----- nvinfo : EIATTR_VRC_CTA_INIT_COUNT
	.align		4
        /*0014*/ 	.byte	0x02, 0x4a
	.zero		1
	.zero		1


	//----- nvinfo : EIATTR_EXIT_INSTR_OFFSETS
	.align		4
        /*0018*/ 	.byte	0x04, 0x1c
        /*001a*/ 	.short	(.L_9 - .L_8)


	//   ....[0]....
.L_8:
        /*001c*/ 	.word	0x00000010


	//----- nvinfo : EIATTR_SW_WAR
	.align		4
.L_9:
        /*0020*/ 	.byte	0x04, 0x36
        /*0022*/ 	.short	(.L_11 - .L_10)
.L_10:
        /*0024*/ 	.word	0x00000008
.L_11:


//--------------------- .nv.callgraph             --------------------------
	.section	.nv.callgraph,"",@"SHT_CUDA_CALLGRAPH"
	.align	4
	.sectionentsize	8
	.align		4
        /*0000*/ 	.word	0x00000000
	.align		4
        /*0004*/ 	.word	0xffffffff
	.align		4
        /*0008*/ 	.word	0x00000000
	.align		4
        /*000c*/ 	.word	0xfffffffe
	.align		4
        /*0010*/ 	.word	0x00000000
	.align		4
        /*0014*/ 	.word	0xfffffffd
	.align		4
        /*0018*/ 	.word	0x00000000
	.align		4
        /*001c*/ 	.word	0xfffffffc


//--------------------- .text._Z11kernel_testv    --------------------------
	.section	.text._Z11kernel_testv,"ax",@progbits
	.align	128
        .global         _Z11kernel_testv
        .type           _Z11kernel_testv,@function
        .size           _Z11kernel_testv,(.L_x_1 - _Z11kernel_testv)
        .other          _Z11kernel_testv,@"STO_CUDA_ENTRY STV_DEFAULT"
_Z11kernel_testv:
.text._Z11kernel_testv:
[----:B------:R-:W-:Y:S01]  /*0000*/  LDC R1, c[0x0][0x37c] ;  /* 0x0000df00ff017b82 */ /* 0x000fe20000000800 */
[----:B------:R-:W-:Y:S05]  /*0010*/  EXIT ;  /* 0x000000000000794d */ /* 0x000fea0003800000 */
.L_x_0:
[----:B------:R-:W-:-:S00]  /*0020*/  BRA `(.L_x_0) ;  /* 0xfffffffc00fc7947 */ /* 0x000fc0000383ffff */
[----:B------:R-:W-:-:S00]  /*0030*/  NOP ;  /* 0x0000000000007918 */ /* 0x000fc00000000000 */
        /* <DEDUP_REMOVED lines=12> */
.L_x_1:


//--------------------- .nv.shared.reserved.0     --------------------------
	.section	.nv.shared.reserved.0,"aw",@nobits
	.weak		__nv_reservedSMEM_offset_0_alias
	.size		__nv_reservedSMEM_offset_0_alias, 0, 64
	.other		__nv_reservedSMEM_offset_0_alias,@"STO_CUDA_RESERVED_SHARED STV_DEFAULT"
__nv_reservedSMEM_offset_0_alias:
	.zero		0
	.zero		64


//--------------------- .nv.constant0._Z11kernel_testv --------------------------
	.section	.nv.constant0._Z11kernel_testv,"a",@progbits
	.sectionflags	@""
	.align	4
.nv.constant0._Z11kernel_testv:
	.zero		896


//--------------------- SYMBOLS --------------------------

	.type		.nv.reservedSmem.offset0,@object
	.size		.nv.reservedSmem.offset0,0x4
